	.headerflags	@"EF_CUDA_TEXMODE_UNIFIED EF_CUDA_64BIT_ADDRESS EF_CUDA_ACCELERATORS EF_CUDA_SM90 EF_CUDA_VIRTUAL_SM(EF_CUDA_SM90)"
	.elftype	@"ET_EXEC"


//--------------------- .nv.info                  --------------------------
	.section	.nv.info,"",@"SHT_CUDA_INFO"
	.align	4


	//----- nvinfo : EIATTR_REGCOUNT
	.align		4
        /*0000*/ 	.byte	0x04, 0x2f
        /*0002*/ 	.short	(.L_1 - .L_0)
	.align		4
.L_0:
        /*0004*/ 	.word	index@(triton_poi_fused_convolution_leaky_relu_leaky_relu_backward_13)
        /*0008*/ 	.word	0x0000000c


	//----- nvinfo : EIATTR_MIN_STACK_SIZE
	.align		4
.L_1:
        /*000c*/ 	.byte	0x04, 0x12
        /*000e*/ 	.short	(.L_3 - .L_2)
	.align		4
.L_2:
        /*0010*/ 	.word	index@(triton_poi_fused_convolution_leaky_relu_leaky_relu_backward_13)
        /*0014*/ 	.word	0x00000000


	//----- nvinfo : EIATTR_FRAME_SIZE
	.align		4
.L_3:
        /*0018*/ 	.byte	0x04, 0x11
        /*001a*/ 	.short	(.L_5 - .L_4)
	.align		4
.L_4:
        /*001c*/ 	.word	index@(triton_poi_fused_convolution_leaky_relu_leaky_relu_backward_13)
        /*0020*/ 	.word	0x00000000


	//----- nvinfo : EIATTR_MIN_STACK_SIZE
	.align		4
.L_5:
        /*0024*/ 	.byte	0x04, 0x12
        /*0026*/ 	.short	(.L_7 - .L_6)
	.align		4
.L_6:
        /*0028*/ 	.word	index@(triton_poi_fused_convolution_leaky_relu_leaky_relu_backward_13)
        /*002c*/ 	.word	0x00000000
.L_7:


//--------------------- .nv.info.triton_poi_fused_convolution_leaky_relu_leaky_relu_backward_13 --------------------------
	.section	.nv.info.triton_poi_fused_convolution_leaky_relu_leaky_relu_backward_13,"",@"SHT_CUDA_INFO"
	.sectionflags	@""
	.align	4


	//----- nvinfo : EIATTR_CUDA_API_VERSION
	.align		4
        /*0000*/ 	.byte	0x04, 0x37
        /*0002*/ 	.short	(.L_9 - .L_8)
.L_8:
        /*0004*/ 	.word	0x0000007c


	//----- nvinfo : EIATTR_KPARAM_INFO
	.align		4
.L_9:
        /*0008*/ 	.byte	0x04, 0x17
        /*000a*/ 	.short	(.L_11 - .L_10)
.L_10:
        /*000c*/ 	.word	0x00000000
        /*0010*/ 	.short	0x0003
        /*0012*/ 	.short	0x0018
        /*0014*/ 	.byte	0x00, 0xf0, 0x11, 0x00


	//----- nvinfo : EIATTR_KPARAM_INFO
	.align		4
.L_11:
        /*0018*/ 	.byte	0x04, 0x17
        /*001a*/ 	.short	(.L_13 - .L_12)
.L_12:
        /*001c*/ 	.word	0x00000000
        /*0020*/ 	.short	0x0002
        /*0022*/ 	.short	0x0010
        /*0024*/ 	.byte	0x00, 0xf4, 0x21, 0x00


	//----- nvinfo : EIATTR_KPARAM_INFO
	.align		4
.L_13:
        /*0028*/ 	.byte	0x04, 0x17
        /*002a*/ 	.short	(.L_15 - .L_14)
.L_14:
        /*002c*/ 	.word	0x00000000
        /*0030*/ 	.short	0x0001
        /*0032*/ 	.short	0x0008
        /*0034*/ 	.byte	0x00, 0xf4, 0x21, 0x00


	//----- nvinfo : EIATTR_KPARAM_INFO
	.align		4
.L_15:
        /*0038*/ 	.byte	0x04, 0x17
        /*003a*/ 	.short	(.L_17 - .L_16)
.L_16:
        /*003c*/ 	.word	0x00000000
        /*0040*/ 	.short	0x0000
        /*0042*/ 	.short	0x0000
        /*0044*/ 	.byte	0x00, 0xf4, 0x21, 0x00


	//----- nvinfo : EIATTR_SPARSE_MMA_MASK
	.align		4
.L_17:
        /*0048*/ 	.byte	0x03, 0x50
        /*004a*/ 	.short	0x0000


	//----- nvinfo : EIATTR_MAXREG_COUNT
	.align		4
        /*004c*/ 	.byte	0x03, 0x1b
        /*004e*/ 	.short	0x00ff


	//----- nvinfo : EIATTR_EXIT_INSTR_OFFSETS
	.align		4
        /*0050*/ 	.byte	0x04, 0x1c
        /*0052*/ 	.short	(.L_19 - .L_18)


	//   ....[0]....
.L_18:
        /*0054*/ 	.word	0x00000240


	//----- nvinfo : EIATTR_REQNTID
	.align		4
.L_19:
        /*0058*/ 	.byte	0x04, 0x10
        /*005a*/ 	.short	(.L_21 - .L_20)
.L_20:
        /*005c*/ 	.word	0x00000080
        /*0060*/ 	.word	0x00000001
        /*0064*/ 	.word	0x00000001


	//----- nvinfo : EIATTR_CBANK_PARAM_SIZE
	.align		4
.L_21:
        /*0068*/ 	.byte	0x03, 0x19
        /*006a*/ 	.short	0x001c


	//----- nvinfo : EIATTR_PARAM_CBANK
	.align		4
        /*006c*/ 	.byte	0x04, 0x0a
        /*006e*/ 	.short	(.L_23 - .L_22)
	.align		4
.L_22:
        /*0070*/ 	.word	index@(.nv.constant0.triton_poi_fused_convolution_leaky_relu_leaky_relu_backward_13)
        /*0074*/ 	.short	0x0210
        /*0076*/ 	.short	0x001c


	//----- nvinfo : EIATTR_SW_WAR
	.align		4
.L_23:
        /*0078*/ 	.byte	0x04, 0x36
        /*007a*/ 	.short	(.L_25 - .L_24)
.L_24:
        /*007c*/ 	.word	0x00000008
.L_25:


//--------------------- .nv.callgraph             --------------------------
	.section	.nv.callgraph,"",@"SHT_CUDA_CALLGRAPH"
	.align	4
	.sectionentsize	8
	.align		4
        /*0000*/ 	.word	0x00000000
	.align		4
        /*0004*/ 	.word	0xffffffff
	.align		4
        /*0008*/ 	.word	0x00000000
	.align		4
        /*000c*/ 	.word	0xfffffffe
	.align		4
        /*0010*/ 	.word	0x00000000
	.align		4
        /*0014*/ 	.word	0xfffffffd
	.align		4
        /*0018*/ 	.word	0x00000000
	.align		4
        /*001c*/ 	.word	0xfffffffc


//--------------------- .text.triton_poi_fused_convolution_leaky_relu_leaky_relu_backward_13 --------------------------
	.section	.text.triton_poi_fused_convolution_leaky_relu_leaky_relu_backward_13,"ax",@progbits
	.align	128
        .global         triton_poi_fused_convolution_leaky_relu_leaky_relu_backward_13
        .type           triton_poi_fused_convolution_leaky_relu_leaky_relu_backward_13,@function
        .size           triton_poi_fused_convolution_leaky_relu_leaky_relu_backward_13,(.L_x_1 - triton_poi_fused_convolution_leaky_relu_leaky_relu_backward_13)
        .other          triton_poi_fused_convolution_leaky_relu_leaky_relu_backward_13,@"STO_CUDA_ENTRY STV_DEFAULT"
triton_poi_fused_convolution_leaky_relu_leaky_relu_backward_13:
.text.triton_poi_fused_convolution_leaky_relu_leaky_relu_backward_13:
[----:B------:R-:W-:Y:S01]  /*0000*/  LDC R1, c[0x0][0x28] ;  /* 0x00000a00ff017b82 */ /* 0x000fe20000000800 */
[----:B------:R-:W1:Y:S07]  /*0010*/  S2R R0, SR_TID.X ;  /* 0x0000000000007919 */ /* 0x000e6e0000002100 */
[----:B------:R-:W2:Y:S01]  /*0020*/  LDC.64 R2, c[0x0][0x210] ;  /* 0x00008400ff027b82 */ /* 0x000ea20000000a00 */
[----:B------:R-:W-:Y:S01]  /*0030*/  ULDC.64 UR4, c[0x0][0x208] ;  /* 0x0000820000047ab9 */ /* 0x000fe20000000a00 */
[----:B------:R-:W-:Y:S01]  /*0040*/  ULDC.64 UR6, c[0x0][0x220] ;  /* 0x0000880000067ab9 */ /* 0x000fe20000000a00 */
[----:B------:R-:W3:Y:S05]  /*0050*/  S2R R7, SR_CTAID.X ;  /* 0x0000000000077919 */ /* 0x000eea0000002500 */
[----:B------:R-:W4:Y:S01]  /*0060*/  LDC.64 R4, c[0x0][0x218] ;  /* 0x00008600ff047b82 */ /* 0x000f220000000a00 */
[----:B-1----:R-:W-:Y:S01]  /*0070*/  IMAD.SHL.U32 R0, R0, 0x2, RZ ;  /* 0x0000000200007824 */ /* 0x002fe200078e00ff */
[----:B---3--:R-:W-:-:S04]  /*0080*/  SHF.R.S32.HI R6, RZ, 0x17, R7 ;  /* 0x00000017ff067819 */ /* 0x008fc80000011407 */
[----:B------:R-:W-:Y:S02]  /*0090*/  LOP3.LUT R0, R0, 0xfe, RZ, 0xc0, !PT ;  /* 0x000000fe00007812 */ /* 0x000fe400078ec0ff */
[----:B------:R-:W-:-:S03]  /*00a0*/  SGXT R6, R6, 0x1 ;  /* 0x000000010606781a */ /* 0x000fc60000000200 */
[----:B------:R-:W-:-:S04]  /*00b0*/  IMAD R7, R7, 0x100, R0 ;  /* 0x0000010007077824 */ /* 0x000fc800078e0200 */
[----:B--2---:R-:W-:Y:S01]  /*00c0*/  IMAD.WIDE R2, R7, 0x4, R2 ;  /* 0x0000000407027825 */ /* 0x004fe200078e0202 */
[----:B------:R-:W-:-:S04]  /*00d0*/  LEA.HI R6, R6, R7, RZ, 0x4 ;  /* 0x0000000706067211 */ /* 0x000fc800078f20ff */
[--C-:B------:R-:W-:Y:S01]  /*00e0*/  SHF.R.S32.HI R0, RZ, 0x4, R6.reuse ;  /* 0x00000004ff007819 */ /* 0x100fe20000011406 */
[----:B------:R-:W2:Y:S01]  /*00f0*/  LDG.E.64 R2, desc[UR4][R2.64] ;  /* 0x0000000402027981 */ /* 0x000ea2000c1e1b00 */
[----:B------:R-:W-:-:S04]  /*0100*/  SHF.R.S32.HI R9, RZ, 0x1f, R6 ;  /* 0x0000001fff097819 */ /* 0x000fc80000011406 */
[----:B------:R-:W-:-:S04]  /*0110*/  LEA.HI R9, R9, R0, RZ, 0x8 ;  /* 0x0000000009097211 */ /* 0x000fc800078f40ff */
[----:B------:R-:W-:-:S05]  /*0120*/  LOP3.LUT R9, R9, 0xffffff00, RZ, 0xc0, !PT ;  /* 0xffffff0009097812 */ /* 0x000fca00078ec0ff */
[----:B------:R-:W-:-:S04]  /*0130*/  IMAD.IADD R9, R0, 0x1, -R9 ;  /* 0x0000000100097824 */ /* 0x000fc800078e0a09 */
[----:B----4-:R-:W-:-:S06]  /*0140*/  IMAD.WIDE R4, R9, 0x4, R4 ;  /* 0x0000000409047825 */ /* 0x010fcc00078e0204 */
[----:B------:R-:W2:Y:S02]  /*0150*/  LDG.E.EL R4, desc[UR4][R4.64] ;  /* 0x0000000404047981 */ /* 0x000ea4000c2e1900 */
[CC--:B--2---:R-:W-:Y:S02]  /*0160*/  FSETP.GT.AND P1, PT, R2.reuse, -R4.reuse, PT ;  /* 0x800000040200720b */ /* 0x0c4fe40003f24000 */
[C---:B------:R-:W-:Y:S01]  /*0170*/  FSETP.GT.AND P0, PT, R3.reuse, -R4, PT ;  /* 0x800000040300720b */ /* 0x040fe20003f04000 */
[--C-:B------:R-:W-:Y:S01]  /*0180*/  FADD R0, R2, R4.reuse ;  /* 0x0000000402007221 */ /* 0x100fe20000000000 */
[----:B------:R-:W-:-:S09]  /*0190*/  FADD R6, R3, R4 ;  /* 0x0000000403067221 */ /* 0x000fd20000000000 */
[----:B------:R-:W-:Y:S02]  /*01a0*/  @!P1 FMUL R0, R0, 0.10000000149011611938 ;  /* 0x3dcccccd00009820 */ /* 0x000fe40000400000 */
[----:B------:R-:W-:-:S03]  /*01b0*/  @!P0 FMUL R6, R6, 0.10000000149011611938 ;  /* 0x3dcccccd06068820 */ /* 0x000fc60000400000 */
[----:B------:R-:W-:Y:S02]  /*01c0*/  FSETP.GT.AND P1, PT, R0, RZ, PT ;  /* 0x000000ff0000720b */ /* 0x000fe40003f24000 */
[----:B------:R-:W-:Y:S02]  /*01d0*/  FSETP.GT.AND P0, PT, R6, RZ, PT ;  /* 0x000000ff0600720b */ /* 0x000fe40003f04000 */
[----:B------:R-:W-:Y:S02]  /*01e0*/  SEL R0, RZ, 0x1, !P1 ;  /* 0x00000001ff007807 */ /* 0x000fe40004800000 */
[----:B------:R-:W-:Y:S02]  /*01f0*/  SEL R5, RZ, 0x100, !P0 ;  /* 0x00000100ff057807 */ /* 0x000fe40004000000 */
[----:B------:R-:W-:-:S03]  /*0200*/  IADD3 R2, P2, R7, UR6, RZ ;  /* 0x0000000607027c10 */ /* 0x000fc6000ff5e0ff */
[----:B------:R-:W-:Y:S01]  /*0210*/  IMAD.IADD R5, R0, 0x1, R5 ;  /* 0x0000000100057824 */ /* 0x000fe200078e0205 */
[----:B------:R-:W-:-:S05]  /*0220*/  LEA.HI.X.SX32 R3, R7, UR7, 0x1, P2 ;  /* 0x0000000707037c11 */ /* 0x000fca00090f0eff */
[----:B------:R-:W-:Y:S01]  /*0230*/  STG.E.U16 desc[UR4][R2.64], R5 ;  /* 0x0000000502007986 */ /* 0x000fe2000c101504 */
[----:B------:R-:W-:Y:S05]  /*0240*/  EXIT ;  /* 0x000000000000794d */ /* 0x000fea0003800000 */
.L_x_0:
[----:B------:R-:W-:-:S00]  /*0250*/  BRA `(.L_x_0) ;  /* 0xfffffffc00fc7947 */ /* 0x000fc0000383ffff */
[----:B------:R-:W-:-:S00]  /*0260*/  NOP ;  /* 0x0000000000007918 */ /* 0x000fc00000000000 */
        /* <DEDUP_REMOVED lines=9> */
.L_x_1:


//--------------------- .nv.constant0.triton_poi_fused_convolution_leaky_relu_leaky_relu_backward_13 --------------------------
	.section	.nv.constant0.triton_poi_fused_convolution_leaky_relu_leaky_relu_backward_13,"a",@progbits
	.sectionflags	@""
	.align	4
.nv.constant0.triton_poi_fused_convolution_leaky_relu_leaky_relu_backward_13:
	.zero		556
